	.headerflags	@"EF_CUDA_TEXMODE_UNIFIED EF_CUDA_64BIT_ADDRESS EF_CUDA_ACCELERATORS EF_CUDA_SM90 EF_CUDA_VIRTUAL_SM(EF_CUDA_SM90)"
	.elftype	@"ET_EXEC"


//--------------------- .nv.info                  --------------------------
	.section	.nv.info,"",@"SHT_CUDA_INFO"
	.align	4


	//----- nvinfo : EIATTR_REGCOUNT
	.align		4
        /*0000*/ 	.byte	0x04, 0x2f
        /*0002*/ 	.short	(.L_1 - .L_0)
	.align		4
.L_0:
        /*0004*/ 	.word	index@(triton_poi_fused_convolution_11)
        /*0008*/ 	.word	0x0000000c


	//----- nvinfo : EIATTR_MIN_STACK_SIZE
	.align		4
.L_1:
        /*000c*/ 	.byte	0x04, 0x12
        /*000e*/ 	.short	(.L_3 - .L_2)
	.align		4
.L_2:
        /*0010*/ 	.word	index@(triton_poi_fused_convolution_11)
        /*0014*/ 	.word	0x00000000


	//----- nvinfo : EIATTR_FRAME_SIZE
	.align		4
.L_3:
        /*0018*/ 	.byte	0x04, 0x11
        /*001a*/ 	.short	(.L_5 - .L_4)
	.align		4
.L_4:
        /*001c*/ 	.word	index@(triton_poi_fused_convolution_11)
        /*0020*/ 	.word	0x00000000


	//----- nvinfo : EIATTR_MIN_STACK_SIZE
	.align		4
.L_5:
        /*0024*/ 	.byte	0x04, 0x12
        /*0026*/ 	.short	(.L_7 - .L_6)
	.align		4
.L_6:
        /*0028*/ 	.word	index@(triton_poi_fused_convolution_11)
        /*002c*/ 	.word	0x00000000
.L_7:


//--------------------- .nv.info.triton_poi_fused_convolution_11 --------------------------
	.section	.nv.info.triton_poi_fused_convolution_11,"",@"SHT_CUDA_INFO"
	.sectionflags	@""
	.align	4


	//----- nvinfo : EIATTR_CUDA_API_VERSION
	.align		4
        /*0000*/ 	.byte	0x04, 0x37
        /*0002*/ 	.short	(.L_9 - .L_8)
.L_8:
        /*0004*/ 	.word	0x0000007c


	//----- nvinfo : EIATTR_KPARAM_INFO
	.align		4
.L_9:
        /*0008*/ 	.byte	0x04, 0x17
        /*000a*/ 	.short	(.L_11 - .L_10)
.L_10:
        /*000c*/ 	.word	0x00000000
        /*0010*/ 	.short	0x0002
        /*0012*/ 	.short	0x0010
        /*0014*/ 	.byte	0x00, 0xf0, 0x11, 0x00


	//----- nvinfo : EIATTR_KPARAM_INFO
	.align		4
.L_11:
        /*0018*/ 	.byte	0x04, 0x17
        /*001a*/ 	.short	(.L_13 - .L_12)
.L_12:
        /*001c*/ 	.word	0x00000000
        /*0020*/ 	.short	0x0001
        /*0022*/ 	.short	0x0008
        /*0024*/ 	.byte	0x00, 0xf4, 0x21, 0x00


	//----- nvinfo : EIATTR_KPARAM_INFO
	.align		4
.L_13:
        /*0028*/ 	.byte	0x04, 0x17
        /*002a*/ 	.short	(.L_15 - .L_14)
.L_14:
        /*002c*/ 	.word	0x00000000
        /*0030*/ 	.short	0x0000
        /*0032*/ 	.short	0x0000
        /*0034*/ 	.byte	0x00, 0xf4, 0x21, 0x00


	//----- nvinfo : EIATTR_SPARSE_MMA_MASK
	.align		4
.L_15:
        /*0038*/ 	.byte	0x03, 0x50
        /*003a*/ 	.short	0x0000


	//----- nvinfo : EIATTR_MAXREG_COUNT
	.align		4
        /*003c*/ 	.byte	0x03, 0x1b
        /*003e*/ 	.short	0x00ff


	//----- nvinfo : EIATTR_EXIT_INSTR_OFFSETS
	.align		4
        /*0040*/ 	.byte	0x04, 0x1c
        /*0042*/ 	.short	(.L_17 - .L_16)


	//   ....[0]....
.L_16:
        /*0044*/ 	.word	0x00000150


	//   ....[1]....
        /*0048*/ 	.word	0x00000170


	//----- nvinfo : EIATTR_REQNTID
	.align		4
.L_17:
        /*004c*/ 	.byte	0x04, 0x10
        /*004e*/ 	.short	(.L_19 - .L_18)
.L_18:
        /*0050*/ 	.word	0x00000080
        /*0054*/ 	.word	0x00000001
        /*0058*/ 	.word	0x00000001


	//----- nvinfo : EIATTR_CBANK_PARAM_SIZE
	.align		4
.L_19:
        /*005c*/ 	.byte	0x03, 0x19
        /*005e*/ 	.short	0x0014


	//----- nvinfo : EIATTR_PARAM_CBANK
	.align		4
        /*0060*/ 	.byte	0x04, 0x0a
        /*0062*/ 	.short	(.L_21 - .L_20)
	.align		4
.L_20:
        /*0064*/ 	.word	index@(.nv.constant0.triton_poi_fused_convolution_11)
        /*0068*/ 	.short	0x0210
        /*006a*/ 	.short	0x0014


	//----- nvinfo : EIATTR_SW_WAR
	.align		4
.L_21:
        /*006c*/ 	.byte	0x04, 0x36
        /*006e*/ 	.short	(.L_23 - .L_22)
.L_22:
        /*0070*/ 	.word	0x00000008
.L_23:


//--------------------- .nv.callgraph             --------------------------
	.section	.nv.callgraph,"",@"SHT_CUDA_CALLGRAPH"
	.align	4
	.sectionentsize	8
	.align		4
        /*0000*/ 	.word	0x00000000
	.align		4
        /*0004*/ 	.word	0xffffffff
	.align		4
        /*0008*/ 	.word	0x00000000
	.align		4
        /*000c*/ 	.word	0xfffffffe
	.align		4
        /*0010*/ 	.word	0x00000000
	.align		4
        /*0014*/ 	.word	0xfffffffd
	.align		4
        /*0018*/ 	.word	0x00000000
	.align		4
        /*001c*/ 	.word	0xfffffffc


//--------------------- .text.triton_poi_fused_convolution_11 --------------------------
	.section	.text.triton_poi_fused_convolution_11,"ax",@progbits
	.align	128
        .global         triton_poi_fused_convolution_11
        .type           triton_poi_fused_convolution_11,@function
        .size           triton_poi_fused_convolution_11,(.L_x_1 - triton_poi_fused_convolution_11)
        .other          triton_poi_fused_convolution_11,@"STO_CUDA_ENTRY STV_DEFAULT"
triton_poi_fused_convolution_11:
.text.triton_poi_fused_convolution_11:
[----:B------:R-:W0:Y:S02]  /*0000*/  LDC R1, c[0x0][0x28] ;  /* 0x00000a00ff017b82 */ /* 0x000e240000000800 */
[----:B------:R-:W1:Y:S01]  /*0010*/  S2R R0, SR_TID.X ;  /* 0x0000000000007919 */ /* 0x000e620000002100 */
[----:B------:R-:W2:Y:S01]  /*0020*/  LDC.64 R2, c[0x0][0x210] ;  /* 0x00008400ff027b82 */ /* 0x000ea20000000a00 */
[----:B------:R-:W-:Y:S01]  /*0030*/  ULDC.64 UR4, c[0x0][0x208] ;  /* 0x0000820000047ab9 */ /* 0x000fe20000000a00 */
[----:B------:R-:W3:Y:S06]  /*0040*/  S2R R7, SR_CTAID.X ;  /* 0x0000000000077919 */ /* 0x000eec0000002500 */
[----:B------:R-:W4:Y:S01]  /*0050*/  LDC.64 R4, c[0x0][0x218] ;  /* 0x00008600ff047b82 */ /* 0x000f220000000a00 */
[----:B-1----:R-:W-:-:S02]  /*0060*/  LOP3.LUT R0, R0, 0x7f, RZ, 0xc0, !PT ;  /* 0x0000007f00007812 */ /* 0x002fc400078ec0ff */
[----:B---3--:R-:W-:-:S03]  /*0070*/  SHF.R.S32.HI R6, RZ, 0x18, R7 ;  /* 0x00000018ff067819 */ /* 0x008fc60000011407 */
[----:B------:R-:W-:Y:S01]  /*0080*/  IMAD R7, R7, 0x80, R0 ;  /* 0x0000008007077824 */ /* 0x000fe200078e0200 */
[----:B------:R-:W-:-:S03]  /*0090*/  SGXT R0, R6, 0x1 ;  /* 0x000000010600781a */ /* 0x000fc60000000200 */
[C---:B--2---:R-:W-:Y:S01]  /*00a0*/  IMAD.WIDE R2, R7.reuse, 0x4, R2 ;  /* 0x0000000407027825 */ /* 0x044fe200078e0202 */
[----:B------:R-:W-:Y:S02]  /*00b0*/  ISETP.GE.AND P0, PT, R7, 0x400, PT ;  /* 0x000004000700780c */ /* 0x000fe40003f06270 */
[----:B------:R-:W-:-:S04]  /*00c0*/  LEA.HI R0, R0, R7, RZ, 0x8 ;  /* 0x0000000700007211 */ /* 0x000fc800078f40ff */
[----:B------:R-:W-:-:S05]  /*00d0*/  LOP3.LUT R0, R0, 0xffffff00, RZ, 0xc0, !PT ;  /* 0xffffff0000007812 */ /* 0x000fca00078ec0ff */
[----:B------:R-:W-:Y:S01]  /*00e0*/  IMAD.IADD R9, R7, 0x1, -R0 ;  /* 0x0000000107097824 */ /* 0x000fe200078e0a00 */
[----:B------:R-:W-:Y:S01]  /*00f0*/  HFMA2.MMA R0, -RZ, RZ, 0, 0 ;  /* 0x00000000ff007435 */ /* 0x000fe200000001ff */
[----:B------:R-:W-:Y:S02]  /*0100*/  IMAD.MOV.U32 R7, RZ, RZ, RZ ;  /* 0x000000ffff077224 */ /* 0x000fe400078e00ff */
[----:B----4-:R-:W-:-:S05]  /*0110*/  IMAD.WIDE R4, R9, 0x4, R4 ;  /* 0x0000000409047825 */ /* 0x010fca00078e0204 */
[----:B------:R-:W2:Y:S04]  /*0120*/  @!P0 LDG.E.EL R7, desc[UR4][R4.64] ;  /* 0x0000000404078981 */ /* 0x000ea8000c2e1900 */
[----:B------:R-:W2:Y:S02]  /*0130*/  @!P0 LDG.E R0, desc[UR4][R2.64] ;  /* 0x0000000402008981 */ /* 0x000ea4000c1e1900 */
[----:B--2---:R-:W-:Y:S01]  /*0140*/  FADD R7, R7, R0 ;  /* 0x0000000007077221 */ /* 0x004fe20000000000 */
[----:B------:R-:W-:Y:S06]  /*0150*/  @P0 EXIT ;  /* 0x000000000000094d */ /* 0x000fec0003800000 */
[----:B------:R-:W-:Y:S01]  /*0160*/  STG.E desc[UR4][R2.64], R7 ;  /* 0x0000000702007986 */ /* 0x000fe2000c101904 */
[----:B------:R-:W-:Y:S05]  /*0170*/  EXIT ;  /* 0x000000000000794d */ /* 0x000fea0003800000 */
.L_x_0:
[----:B------:R-:W-:-:S00]  /*0180*/  BRA `(.L_x_0) ;  /* 0xfffffffc00fc7947 */ /* 0x000fc0000383ffff */
[----:B------:R-:W-:-:S00]  /*0190*/  NOP ;  /* 0x0000000000007918 */ /* 0x000fc00000000000 */
        /* <DEDUP_REMOVED lines=14> */
.L_x_1:


//--------------------- .nv.constant0.triton_poi_fused_convolution_11 --------------------------
	.section	.nv.constant0.triton_poi_fused_convolution_11,"a",@progbits
	.sectionflags	@""
	.align	4
.nv.constant0.triton_poi_fused_convolution_11:
	.zero		548
